	.headerflags	@"EF_CUDA_TEXMODE_UNIFIED EF_CUDA_64BIT_ADDRESS EF_CUDA_ACCELERATORS EF_CUDA_SM90 EF_CUDA_VIRTUAL_SM(EF_CUDA_SM90)"
	.elftype	@"ET_EXEC"


//--------------------- .nv.info                  --------------------------
	.section	.nv.info,"",@"SHT_CUDA_INFO"
	.align	4


	//----- nvinfo : EIATTR_REGCOUNT
	.align		4
        /*0000*/ 	.byte	0x04, 0x2f
        /*0002*/ 	.short	(.L_3 - .L_2)
	.align		4
.L_2:
        /*0004*/ 	.word	index@(triton_poi_fused__native_batch_norm_legit_no_training_add_convolution_relu_15)
        /*0008*/ 	.word	0x00000036


	//----- nvinfo : EIATTR_MIN_STACK_SIZE
	.align		4
.L_3:
        /*000c*/ 	.byte	0x04, 0x12
        /*000e*/ 	.short	(.L_5 - .L_4)
	.align		4
.L_4:
        /*0010*/ 	.word	index@(triton_poi_fused__native_batch_norm_legit_no_training_add_convolution_relu_15)
        /*0014*/ 	.word	0x00000000


	//----- nvinfo : EIATTR_FRAME_SIZE
	.align		4
.L_5:
        /*0018*/ 	.byte	0x04, 0x11
        /*001a*/ 	.short	(.L_7 - .L_6)
	.align		4
.L_6:
        /*001c*/ 	.word	index@(triton_poi_fused__native_batch_norm_legit_no_training_add_convolution_relu_15)
        /*0020*/ 	.word	0x00000000


	//----- nvinfo : EIATTR_MIN_STACK_SIZE
	.align		4
.L_7:
        /*0024*/ 	.byte	0x04, 0x12
        /*0026*/ 	.short	(.L_9 - .L_8)
	.align		4
.L_8:
        /*0028*/ 	.word	index@(triton_poi_fused__native_batch_norm_legit_no_training_add_convolution_relu_15)
        /*002c*/ 	.word	0x00000000
.L_9:


//--------------------- .nv.info.triton_poi_fused__native_batch_norm_legit_no_training_add_convolution_relu_15 --------------------------
	.section	.nv.info.triton_poi_fused__native_batch_norm_legit_no_training_add_convolution_relu_15,"",@"SHT_CUDA_INFO"
	.sectionflags	@""
	.align	4


	//----- nvinfo : EIATTR_CUDA_API_VERSION
	.align		4
        /*0000*/ 	.byte	0x04, 0x37
        /*0002*/ 	.short	(.L_11 - .L_10)
.L_10:
        /*0004*/ 	.word	0x0000007c


	//----- nvinfo : EIATTR_KPARAM_INFO
	.align		4
.L_11:
        /*0008*/ 	.byte	0x04, 0x17
        /*000a*/ 	.short	(.L_13 - .L_12)
.L_12:
        /*000c*/ 	.word	0x00000000
        /*0010*/ 	.short	0x000d
        /*0012*/ 	.short	0x0068
        /*0014*/ 	.byte	0x00, 0xf0, 0x11, 0x00


	//----- nvinfo : EIATTR_KPARAM_INFO
	.align		4
.L_13:
        /*0018*/ 	.byte	0x04, 0x17
        /*001a*/ 	.short	(.L_15 - .L_14)
.L_14:
        /*001c*/ 	.word	0x00000000
        /*0020*/ 	.short	0x000c
        /*0022*/ 	.short	0x0060
        /*0024*/ 	.byte	0x00, 0xf4, 0x21, 0x00


	//----- nvinfo : EIATTR_KPARAM_INFO
	.align		4
.L_15:
        /*0028*/ 	.byte	0x04, 0x17
        /*002a*/ 	.short	(.L_17 - .L_16)
.L_16:
        /*002c*/ 	.word	0x00000000
        /*0030*/ 	.short	0x000b
        /*0032*/ 	.short	0x0058
        /*0034*/ 	.byte	0x00, 0xf4, 0x21, 0x00


	//----- nvinfo : EIATTR_KPARAM_INFO
	.align		4
.L_17:
        /*0038*/ 	.byte	0x04, 0x17
        /*003a*/ 	.short	(.L_19 - .L_18)
.L_18:
        /*003c*/ 	.word	0x00000000
        /*0040*/ 	.short	0x000a
        /*0042*/ 	.short	0x0050
        /*0044*/ 	.byte	0x00, 0xf4, 0x21, 0x00


	//----- nvinfo : EIATTR_KPARAM_INFO
	.align		4
.L_19:
        /*0048*/ 	.byte	0x04, 0x17
        /*004a*/ 	.short	(.L_21 - .L_20)
.L_20:
        /*004c*/ 	.word	0x00000000
        /*0050*/ 	.short	0x0009
        /*0052*/ 	.short	0x0048
        /*0054*/ 	.byte	0x00, 0xf4, 0x21, 0x00


	//----- nvinfo : EIATTR_KPARAM_INFO
	.align		4
.L_21:
        /*0058*/ 	.byte	0x04, 0x17
        /*005a*/ 	.short	(.L_23 - .L_22)
.L_22:
        /*005c*/ 	.word	0x00000000
        /*0060*/ 	.short	0x0008
        /*0062*/ 	.short	0x0040
        /*0064*/ 	.byte	0x00, 0xf4, 0x21, 0x00


	//----- nvinfo : EIATTR_KPARAM_INFO
	.align		4
.L_23:
        /*0068*/ 	.byte	0x04, 0x17
        /*006a*/ 	.short	(.L_25 - .L_24)
.L_24:
        /*006c*/ 	.word	0x00000000
        /*0070*/ 	.short	0x0007
        /*0072*/ 	.short	0x0038
        /*0074*/ 	.byte	0x00, 0xf4, 0x21, 0x00


	//----- nvinfo : EIATTR_KPARAM_INFO
	.align		4
.L_25:
        /*0078*/ 	.byte	0x04, 0x17
        /*007a*/ 	.short	(.L_27 - .L_26)
.L_26:
        /*007c*/ 	.word	0x00000000
        /*0080*/ 	.short	0x0006
        /*0082*/ 	.short	0x0030
        /*0084*/ 	.byte	0x00, 0xf4, 0x21, 0x00


	//----- nvinfo : EIATTR_KPARAM_INFO
	.align		4
.L_27:
        /*0088*/ 	.byte	0x04, 0x17
        /*008a*/ 	.short	(.L_29 - .L_28)
.L_28:
        /*008c*/ 	.word	0x00000000
        /*0090*/ 	.short	0x0005
        /*0092*/ 	.short	0x0028
        /*0094*/ 	.byte	0x00, 0xf4, 0x21, 0x00


	//----- nvinfo : EIATTR_KPARAM_INFO
	.align		4
.L_29:
        /*0098*/ 	.byte	0x04, 0x17
        /*009a*/ 	.short	(.L_31 - .L_30)
.L_30:
        /*009c*/ 	.word	0x00000000
        /*00a0*/ 	.short	0x0004
        /*00a2*/ 	.short	0x0020
        /*00a4*/ 	.byte	0x00, 0xf4, 0x21, 0x00


	//----- nvinfo : EIATTR_KPARAM_INFO
	.align		4
.L_31:
        /*00a8*/ 	.byte	0x04, 0x17
        /*00aa*/ 	.short	(.L_33 - .L_32)
.L_32:
        /*00ac*/ 	.word	0x00000000
        /*00b0*/ 	.short	0x0003
        /*00b2*/ 	.short	0x0018
        /*00b4*/ 	.byte	0x00, 0xf4, 0x21, 0x00


	//----- nvinfo : EIATTR_KPARAM_INFO
	.align		4
.L_33:
        /*00b8*/ 	.byte	0x04, 0x17
        /*00ba*/ 	.short	(.L_35 - .L_34)
.L_34:
        /*00bc*/ 	.word	0x00000000
        /*00c0*/ 	.short	0x0002
        /*00c2*/ 	.short	0x0010
        /*00c4*/ 	.byte	0x00, 0xf4, 0x21, 0x00


	//----- nvinfo : EIATTR_KPARAM_INFO
	.align		4
.L_35:
        /*00c8*/ 	.byte	0x04, 0x17
        /*00ca*/ 	.short	(.L_37 - .L_36)
.L_36:
        /*00cc*/ 	.word	0x00000000
        /*00d0*/ 	.short	0x0001
        /*00d2*/ 	.short	0x0008
        /*00d4*/ 	.byte	0x00, 0xf4, 0x21, 0x00


	//----- nvinfo : EIATTR_KPARAM_INFO
	.align		4
.L_37:
        /*00d8*/ 	.byte	0x04, 0x17
        /*00da*/ 	.short	(.L_39 - .L_38)
.L_38:
        /*00dc*/ 	.word	0x00000000
        /*00e0*/ 	.short	0x0000
        /*00e2*/ 	.short	0x0000
        /*00e4*/ 	.byte	0x00, 0xf4, 0x21, 0x00


	//----- nvinfo : EIATTR_SPARSE_MMA_MASK
	.align		4
.L_39:
        /*00e8*/ 	.byte	0x03, 0x50
        /*00ea*/ 	.short	0x0000


	//----- nvinfo : EIATTR_MAXREG_COUNT
	.align		4
        /*00ec*/ 	.byte	0x03, 0x1b
        /*00ee*/ 	.short	0x00ff


	//----- nvinfo : EIATTR_EXIT_INSTR_OFFSETS
	.align		4
        /*00f0*/ 	.byte	0x04, 0x1c
        /*00f2*/ 	.short	(.L_41 - .L_40)


	//   ....[0]....
.L_40:
        /*00f4*/ 	.word	0x00000e30


	//----- nvinfo : EIATTR_REQNTID
	.align		4
.L_41:
        /*00f8*/ 	.byte	0x04, 0x10
        /*00fa*/ 	.short	(.L_43 - .L_42)
.L_42:
        /*00fc*/ 	.word	0x00000080
        /*0100*/ 	.word	0x00000001
        /*0104*/ 	.word	0x00000001


	//----- nvinfo : EIATTR_CBANK_PARAM_SIZE
	.align		4
.L_43:
        /*0108*/ 	.byte	0x03, 0x19
        /*010a*/ 	.short	0x006c


	//----- nvinfo : EIATTR_PARAM_CBANK
	.align		4
        /*010c*/ 	.byte	0x04, 0x0a
        /*010e*/ 	.short	(.L_45 - .L_44)
	.align		4
.L_44:
        /*0110*/ 	.word	index@(.nv.constant0.triton_poi_fused__native_batch_norm_legit_no_training_add_convolution_relu_15)
        /*0114*/ 	.short	0x0210
        /*0116*/ 	.short	0x006c


	//----- nvinfo : EIATTR_SW_WAR
	.align		4
.L_45:
        /*0118*/ 	.byte	0x04, 0x36
        /*011a*/ 	.short	(.L_47 - .L_46)
.L_46:
        /*011c*/ 	.word	0x00000008
.L_47:


//--------------------- .nv.callgraph             --------------------------
	.section	.nv.callgraph,"",@"SHT_CUDA_CALLGRAPH"
	.align	4
	.sectionentsize	8
	.align		4
        /*0000*/ 	.word	0x00000000
	.align		4
        /*0004*/ 	.word	0xffffffff
	.align		4
        /*0008*/ 	.word	0x00000000
	.align		4
        /*000c*/ 	.word	0xfffffffe
	.align		4
        /*0010*/ 	.word	0x00000000
	.align		4
        /*0014*/ 	.word	0xfffffffd
	.align		4
        /*0018*/ 	.word	0x00000000
	.align		4
        /*001c*/ 	.word	0xfffffffc


//--------------------- .nv.constant4             --------------------------
	.section	.nv.constant4,"a",@progbits
	.align	8
	.align		8
.nv.constant4:
        /*0000*/ 	.dword	_$_str
	.align		8
        /*0008*/ 	.dword	_$_str_$_2


//--------------------- .text.triton_poi_fused__native_batch_norm_legit_no_training_add_convolution_relu_15 --------------------------
	.section	.text.triton_poi_fused__native_batch_norm_legit_no_training_add_convolution_relu_15,"ax",@progbits
	.align	128
        .global         triton_poi_fused__native_batch_norm_legit_no_training_add_convolution_relu_15
        .type           triton_poi_fused__native_batch_norm_legit_no_training_add_convolution_relu_15,@function
        .size           triton_poi_fused__native_batch_norm_legit_no_training_add_convolution_relu_15,(.L_x_1 - triton_poi_fused__native_batch_norm_legit_no_training_add_convolution_relu_15)
        .other          triton_poi_fused__native_batch_norm_legit_no_training_add_convolution_relu_15,@"STO_CUDA_ENTRY STV_DEFAULT"
triton_poi_fused__native_batch_norm_legit_no_training_add_convolution_relu_15:
.text.triton_poi_fused__native_batch_norm_legit_no_training_add_convolution_relu_15:
[----:B------:R-:W-:Y:S01]  /*0000*/  LDC R1, c[0x0][0x28] ;  /* 0x00000a00ff017b82 */ /* 0x000fe20000000800 */
[----:B------:R-:W1:Y:S07]  /*0010*/  S2R R0, SR_TID.X ;  /* 0x0000000000007919 */ /* 0x000e6e0000002100 */
[----:B------:R-:W2:Y:S01]  /*0020*/  LDC.64 R44, c[0x0][0x240] ;  /* 0x00009000ff2c7b82 */ /* 0x000ea20000000a00 */
[----:B------:R-:W-:Y:S01]  /*0030*/  ULDC.64 UR4, c[0x0][0x208] ;  /* 0x0000820000047ab9 */ /* 0x000fe20000000a00 */
[----:B------:R-:W3:Y:S06]  /*0040*/  S2R R5, SR_CTAID.X ;  /* 0x0000000000057919 */ /* 0x000eec0000002500 */
[----:B------:R-:W4:Y:S08]  /*0050*/  LDC.64 R16, c[0x0][0x228] ;  /* 0x00008a00ff107b82 */ /* 0x000f300000000a00 */
[----:B------:R-:W5:Y:S08]  /*0060*/  LDC.64 R48, c[0x0][0x210] ;  /* 0x00008400ff307b82 */ /* 0x000f700000000a00 */
[----:B------:R-:W5:Y:S01]  /*0070*/  LDC.64 R20, c[0x0][0x238] ;  /* 0x00008e00ff147b82 */ /* 0x000f620000000a00 */
[----:B-1----:R-:W-:-:S07]  /*0080*/  SHF.L.U32 R0, R0, 0x2, RZ ;  /* 0x0000000200007819 */ /* 0x002fce00000006ff */
[----:B------:R-:W1:Y:S01]  /*0090*/  LDC.64 R24, c[0x0][0x248] ;  /* 0x00009200ff187b82 */ /* 0x000e620000000a00 */
[----:B---3--:R-:W-:Y:S02]  /*00a0*/  SHF.R.S32.HI R3, RZ, 0x15, R5 ;  /* 0x00000015ff037819 */ /* 0x008fe40000011405 */
[----:B------:R-:W-:Y:S02]  /*00b0*/  LOP3.LUT R0, R0, 0x1fc, RZ, 0xc0, !PT ;  /* 0x000001fc00007812 */ /* 0x000fe400078ec0ff */
[----:B------:R-:W-:-:S03]  /*00c0*/  SGXT R3, R3, 0x1 ;  /* 0x000000010303781a */ /* 0x000fc60000000200 */
[----:B------:R-:W3:Y:S01]  /*00d0*/  LDC.64 R28, c[0x0][0x250] ;  /* 0x00009400ff1c7b82 */ /* 0x000ee20000000a00 */
[----:B------:R-:W-:-:S04]  /*00e0*/  LEA R2, R5, R0, 0xa ;  /* 0x0000000005027211 */ /* 0x000fc800078e50ff */
[----:B------:R-:W-:-:S03]  /*00f0*/  LEA.HI R3, R3, R2, RZ, 0x9 ;  /* 0x0000000203037211 */ /* 0x000fc600078f48ff */
[----:B------:R-:W3:Y:S01]  /*0100*/  LDC.64 R4, c[0x0][0x260] ;  /* 0x00009800ff047b82 */ /* 0x000ee20000000a00 */
[----:B------:R-:W-:-:S04]  /*0110*/  LOP3.LUT R3, R3, 0xfffffe00, RZ, 0xc0, !PT ;  /* 0xfffffe0003037812 */ /* 0x000fc800078ec0ff */
[----:B------:R-:W-:-:S03]  /*0120*/  IADD3 R0, R2, -R3, RZ ;  /* 0x8000000302007210 */ /* 0x000fc60007ffe0ff */
[----:B------:R-:W3:Y:S02]  /*0130*/  LDC.64 R50, c[0x0][0x218] ;  /* 0x00008600ff327b82 */ /* 0x000ee40000000a00 */
[----:B--2---:R-:W-:-:S06]  /*0140*/  IMAD.WIDE R44, R0, 0x4, R44 ;  /* 0x00000004002c7825 */ /* 0x004fcc00078e022c */
[----:B------:R-:W2:Y:S01]  /*0150*/  LDG.E.EL.128 R44, desc[UR4][R44.64] ;  /* 0x000000042c2c7981 */ /* 0x000ea2000c2e1d00 */
[----:B----4-:R-:W-:-:S04]  /*0160*/  IMAD.WIDE R16, R0, 0x4, R16 ;  /* 0x0000000400107825 */ /* 0x010fc800078e0210 */
[----:B-----5:R-:W-:Y:S02]  /*0170*/  IMAD.WIDE R48, R2, 0x4, R48 ;  /* 0x0000000402307825 */ /* 0x020fe400078e0230 */
[----:B------:R-:W4:Y:S02]  /*0180*/  LDG.E.EL.128 R16, desc[UR4][R16.64] ;  /* 0x0000000410107981 */ /* 0x000f24000c2e1d00 */
[C---:B0-----:R-:W-:Y:S02]  /*0190*/  IMAD.WIDE R20, R0.reuse, 0x4, R20 ;  /* 0x0000000400147825 */ /* 0x041fe400078e0214 */
[----:B------:R-:W4:Y:S04]  /*01a0*/  LDG.E.128 R40, desc[UR4][R48.64+0x800] ;  /* 0x0008000430287981 */ /* 0x000f28000c1e1d00 */
[----:B------:R-:W5:Y:S01]  /*01b0*/  LDG.E.128 R36, desc[UR4][R48.64] ;  /* 0x0000000430247981 */ /* 0x000f62000c1e1d00 */
[----:B-1----:R-:W-:-:S03]  /*01c0*/  IMAD.WIDE R24, R0, 0x4, R24 ;  /* 0x0000000400187825 */ /* 0x002fc600078e0218 */
[----:B------:R-:W4:Y:S01]  /*01d0*/  LDG.E.EL.128 R20, desc[UR4][R20.64] ;  /* 0x0000000414147981 */ /* 0x000f22000c2e1d00 */
[----:B---3--:R-:W-:-:S03]  /*01e0*/  IMAD.WIDE R28, R0, 0x4, R28 ;  /* 0x00000004001c7825 */ /* 0x008fc600078e021c */
[----:B------:R-:W3:Y:S04]  /*01f0*/  LDG.E.EL.128 R24, desc[UR4][R24.64] ;  /* 0x0000000418187981 */ /* 0x000ee8000c2e1d00 */
[----:B------:R-:W3:Y:S01]  /*0200*/  LDG.E.EL.128 R28, desc[UR4][R28.64] ;  /* 0x000000041c1c7981 */ /* 0x000ee2000c2e1d00 */
[----:B------:R-:W-:-:S05]  /*0210*/  IMAD.WIDE R4, R0, 0x4, R4 ;  /* 0x0000000400047825 */ /* 0x000fca00078e0204 */
[----:B------:R0:W3:Y:S01]  /*0220*/  LDG.E.EL.128 R32, desc[UR4][R4.64] ;  /* 0x0000000404207981 */ /* 0x0000e2000c2e1d00 */
[----:B------:R-:W-:-:S04]  /*0230*/  IMAD.WIDE R50, R2, 0x4, R50 ;  /* 0x0000000402327825 */ /* 0x000fc800078e0232 */
[----:B--2---:R-:W-:Y:S01]  /*0240*/  FADD R45, R45, 9.9999997473787516356e-06 ;  /* 0x3727c5ac2d2d7421 */ /* 0x004fe20000000000 */
[----:B------:R-:W-:-:S04]  /*0250*/  FADD R44, R44, 9.9999997473787516356e-06 ;  /* 0x3727c5ac2c2c7421 */ /* 0x000fc80000000000 */
[----:B------:R-:W1:Y:S08]  /*0260*/  MUFU.SQRT R3, R44 ;  /* 0x0000002c00037308 */ /* 0x000e700000002000 */
[----:B------:R-:W2:Y:S01]  /*0270*/  MUFU.SQRT R45, R45 ;  /* 0x0000002d002d7308 */ /* 0x000ea20000002000 */
[----:B------:R-:W-:Y:S01]  /*0280*/  FADD R46, R46, 9.9999997473787516356e-06 ;  /* 0x3727c5ac2e2e7421 */ /* 0x000fe20000000000 */
[----:B-1----:R-:W-:-:S06]  /*0290*/  FSETP.GT.AND P0, PT, R3, 8.50705917302346158658e+37, PT ;  /* 0x7e8000000300780b */ /* 0x002fcc0003f04000 */
[----:B------:R-:W1:Y:S01]  /*02a0*/  MUFU.SQRT R46, R46 ;  /* 0x0000002e002e7308 */ /* 0x000e620000002000 */
[----:B------:R-:W-:Y:S02]  /*02b0*/  FSETP.GEU.AND P3, PT, R3, 1.175494350822287508e-38, PT ;  /* 0x008000000300780b */ /* 0x000fe40003f6e000 */
[C---:B--2---:R-:W-:Y:S02]  /*02c0*/  FSETP.GT.AND P1, PT, R45.reuse, 8.50705917302346158658e+37, PT ;  /* 0x7e8000002d00780b */ /* 0x044fe40003f24000 */
[----:B------:R-:W-:Y:S02]  /*02d0*/  FSETP.GEU.AND P4, PT, R45, 1.175494350822287508e-38, PT ;  /* 0x008000002d00780b */ /* 0x000fe40003f8e000 */
[----:B------:R-:W-:Y:S01]  /*02e0*/  @P0 FMUL R3, R3, 0.25 ;  /* 0x3e80000003030820 */ /* 0x000fe20000400000 */
[----:B------:R-:W-:Y:S01]  /*02f0*/  HFMA2.MMA R44, -RZ, RZ, 1.625, 0 ;  /* 0x3e800000ff2c7435 */ /* 0x000fe200000001ff */
[----:B-1----:R-:W-:-:S05]  /*0300*/  FSETP.GT.AND P2, PT, R46, 8.50705917302346158658e+37, PT ;  /* 0x7e8000002e00780b */ /* 0x002fca0003f44000 */
[----:B------:R-:W-:Y:S02]  /*0310*/  @!P3 FMUL R3, R3, 16777216 ;  /* 0x4b8000000303b820 */ /* 0x000fe40000400000 */
[----:B------:R-:W-:-:S04]  /*0320*/  @P1 FMUL R45, R45, 0.25 ;  /* 0x3e8000002d2d1820 */ /* 0x000fc80000400000 */
[----:B------:R-:W-:Y:S01]  /*0330*/  @!P4 FMUL R45, R45, 16777216 ;  /* 0x4b8000002d2dc820 */ /* 0x000fe20000400000 */
[----:B------:R-:W-:Y:S01]  /*0340*/  FSETP.GEU.AND P5, PT, R46, 1.175494350822287508e-38, PT ;  /* 0x008000002e00780b */ /* 0x000fe20003fae000 */
[----:B------:R-:W1:Y:S01]  /*0350*/  MUFU.RCP R7, R3 ;  /* 0x0000000300077308 */ /* 0x000e620000001000 */
[C---:B0-----:R-:W-:Y:S02]  /*0360*/  FSEL R4, R44.reuse, 1, P0 ;  /* 0x3f8000002c047808 */ /* 0x041fe40000000000 */
[----:B------:R-:W-:-:S05]  /*0370*/  FSEL R5, R44, 1, P1 ;  /* 0x3f8000002c057808 */ /* 0x000fca0000800000 */
[----:B------:R-:W0:Y:S01]  /*0380*/  MUFU.RCP R6, R45 ;  /* 0x0000002d00067308 */ /* 0x000e220000001000 */
[----:B------:R-:W-:Y:S01]  /*0390*/  @P2 FMUL R46, R46, 0.25 ;  /* 0x3e8000002e2e2820 */ /* 0x000fe20000400000 */
[----:B------:R-:W-:Y:S01]  /*03a0*/  @!P3 FMUL R4, R4, 16777216 ;  /* 0x4b8000000404b820 */ /* 0x000fe20000400000 */
[----:B------:R-:W-:Y:S02]  /*03b0*/  @!P4 FMUL R5, R5, 16777216 ;  /* 0x4b8000000505c820 */ /* 0x000fe40000400000 */
[----:B------:R-:W-:Y:S01]  /*03c0*/  @!P5 FMUL R46, R46, 16777216 ;  /* 0x4b8000002e2ed820 */ /* 0x000fe20000400000 */
[----:B-1----:R-:W-:-:S05]  /*03d0*/  FMUL R7, R7, R4 ;  /* 0x0000000407077220 */ /* 0x002fca0000400000 */
[----:B------:R-:W1:Y:S01]  /*03e0*/  MUFU.RCP R46, R46 ;  /* 0x0000002e002e7308 */ /* 0x000e620000001000 */
[----:B0-----:R-:W-:Y:S02]  /*03f0*/  FMUL R6, R6, R5 ;  /* 0x0000000506067220 */ /* 0x001fe40000400000 */
[----:B------:R-:W0:Y:S01]  /*0400*/  LDC.64 R4, c[0x0][0x230] ;  /* 0x00008c00ff047b82 */ /* 0x000e220000000a00 */
[----:B------:R-:W-:Y:S01]  /*0410*/  FSEL R9, R44, 1, P2 ;  /* 0x3f8000002c097808 */ /* 0x000fe20001000000 */
[--C-:B----4-:R-:W-:Y:S01]  /*0420*/  FADD R40, R40, R16.reuse ;  /* 0x0000001028287221 */ /* 0x110fe20000000000 */
[----:B-----5:R-:W-:Y:S01]  /*0430*/  FADD R36, R36, R16 ;  /* 0x0000001024247221 */ /* 0x020fe20000000000 */
[--C-:B------:R-:W-:Y:S01]  /*0440*/  FADD R41, R41, R17.reuse ;  /* 0x0000001129297221 */ /* 0x100fe20000000000 */
[--C-:B------:R-:W-:Y:S01]  /*0450*/  FADD R38, R38, R18.reuse ;  /* 0x0000001226267221 */ /* 0x100fe20000000000 */
[----:B------:R-:W-:Y:S01]  /*0460*/  @!P5 FMUL R9, R9, 16777216 ;  /* 0x4b8000000909d820 */ /* 0x000fe20000400000 */
[----:B------:R-:W-:Y:S01]  /*0470*/  FADD R37, R37, R17 ;  /* 0x0000001125257221 */ /* 0x000fe20000000000 */
[----:B------:R-:W-:Y:S01]  /*0480*/  FADD R42, R42, R18 ;  /* 0x000000122a2a7221 */ /* 0x000fe20000000000 */
[C---:B------:R-:W-:Y:S01]  /*0490*/  FADD R8, -R20.reuse, R40 ;  /* 0x0000002814087221 */ /* 0x040fe20000000100 */
[----:B------:R-:W-:Y:S01]  /*04a0*/  FADD R20, -R20, R36 ;  /* 0x0000002414147221 */ /* 0x000fe20000000100 */
[C---:B------:R-:W-:Y:S01]  /*04b0*/  FADD R11, -R21.reuse, R41 ;  /* 0x00000029150b7221 */ /* 0x040fe20000000100 */
[----:B------:R-:W-:Y:S01]  /*04c0*/  FADD R10, -R22, R38 ;  /* 0x00000026160a7221 */ /* 0x000fe20000000100 */
[----:B-1----:R-:W-:Y:S01]  /*04d0*/  FMUL R3, R46, R9 ;  /* 0x000000092e037220 */ /* 0x002fe20000400000 */
[----:B------:R-:W-:Y:S01]  /*04e0*/  FADD R21, -R21, R37 ;  /* 0x0000002515157221 */ /* 0x000fe20000000100 */
[----:B------:R-:W-:Y:S01]  /*04f0*/  FADD R22, -R22, R42 ;  /* 0x0000002a16167221 */ /* 0x000fe20000000100 */
[C---:B------:R-:W-:Y:S01]  /*0500*/  FMUL R9, R7.reuse, R8 ;  /* 0x0000000807097220 */ /* 0x040fe20000400000 */
[----:B------:R-:W-:Y:S01]  /*0510*/  FMUL R7, R7, R20 ;  /* 0x0000001407077220 */ /* 0x000fe20000400000 */
[C---:B------:R-:W-:Y:S01]  /*0520*/  FMUL R8, R6.reuse, R11 ;  /* 0x0000000b06087220 */ /* 0x040fe20000400000 */
[----:B------:R-:W-:Y:S01]  /*0530*/  FMUL R6, R6, R21 ;  /* 0x0000001506067220 */ /* 0x000fe20000400000 */
[C---:B------:R-:W-:Y:S01]  /*0540*/  FMUL R11, R3.reuse, R10 ;  /* 0x0000000a030b7220 */ /* 0x040fe20000400000 */
[----:B------:R-:W-:Y:S01]  /*0550*/  FMUL R13, R3, R22 ;  /* 0x00000016030d7220 */ /* 0x000fe20000400000 */
[C-C-:B---3--:R-:W-:Y:S01]  /*0560*/  FFMA R3, R24.reuse, R9, R28.reuse ;  /* 0x0000000918037223 */ /* 0x148fe2000000001c */
[----:B------:R-:W-:Y:S01]  /*0570*/  FFMA R24, R24, R7, R28 ;  /* 0x0000000718187223 */ /* 0x000fe2000000001c */
[----:B0-----:R-:W-:-:S04]  /*0580*/  IMAD.WIDE R16, R0, 0x4, R4 ;  /* 0x0000000400107825 */ /* 0x001fc800078e0204 */
[C-C-:B------:R-:W-:Y:S01]  /*0590*/  FFMA R28, R25.reuse, R8, R29.reuse ;  /* 0x00000008191c7223 */ /* 0x140fe2000000001d */
[----:B------:R-:W-:Y:S01]  /*05a0*/  FFMA R29, R25, R6, R29 ;  /* 0x00000006191d7223 */ /* 0x000fe2000000001d */
[C-C-:B------:R-:W-:Y:S01]  /*05b0*/  FFMA R25, R26.reuse, R11, R30.reuse ;  /* 0x0000000b1a197223 */ /* 0x140fe2000000001e */
[----:B------:R-:W-:Y:S01]  /*05c0*/  FFMA R26, R26, R13, R30 ;  /* 0x0000000d1a1a7223 */ /* 0x000fe2000000001e */
[----:B------:R-:W2:Y:S04]  /*05d0*/  LDG.E.128 R4, desc[UR4][R50.64] ;  /* 0x0000000432047981 */ /* 0x000ea8000c1e1d00 */
[----:B------:R0:W2:Y:S04]  /*05e0*/  LDG.E.EL.128 R8, desc[UR4][R16.64] ;  /* 0x0000000410087981 */ /* 0x0000a8000c2e1d00 */
[----:B------:R-:W3:Y:S01]  /*05f0*/  LDG.E.128 R12, desc[UR4][R50.64+0x800] ;  /* 0x00080004320c7981 */ /* 0x000ee2000c1e1d00 */
[----:B------:R-:W-:-:S04]  /*0600*/  FADD R47, R47, 9.9999997473787516356e-06 ;  /* 0x3727c5ac2f2f7421 */ /* 0x000fc80000000000 */
[----:B------:R-:W1:Y:S02]  /*0610*/  MUFU.SQRT R18, R47 ;  /* 0x0000002f00127308 */ /* 0x000e640000002000 */
[C---:B-1----:R-:W-:Y:S02]  /*0620*/  FSETP.GT.AND P0, PT, R18.reuse, 8.50705917302346158658e+37, PT ;  /* 0x7e8000001200780b */ /* 0x042fe40003f04000 */
[----:B------:R-:W-:-:S11]  /*0630*/  FSETP.GEU.AND P1, PT, R18, 1.175494350822287508e-38, PT ;  /* 0x008000001200780b */ /* 0x000fd60003f2e000 */
[----:B------:R-:W-:-:S04]  /*0640*/  @P0 FMUL R18, R18, 0.25 ;  /* 0x3e80000012120820 */ /* 0x000fc80000400000 */
[----:B------:R-:W-:Y:S01]  /*0650*/  @!P1 FMUL R18, R18, 16777216 ;  /* 0x4b80000012129820 */ /* 0x000fe20000400000 */
[----:B------:R-:W-:-:S05]  /*0660*/  FADD R39, R39, R19 ;  /* 0x0000001327277221 */ /* 0x000fca0000000000 */
[----:B------:R-:W1:Y:S01]  /*0670*/  MUFU.RCP R18, R18 ;  /* 0x0000001200127308 */ /* 0x000e620000001000 */
[----:B------:R-:W-:Y:S01]  /*0680*/  FADD R43, R43, R19 ;  /* 0x000000132b2b7221 */ /* 0x000fe20000000000 */
[----:B------:R-:W-:Y:S01]  /*0690*/  FSEL R19, R44, 1, P0 ;  /* 0x3f8000002c137808 */ /* 0x000fe20000000000 */
[----:B------:R-:W-:-:S04]  /*06a0*/  FADD R32, R32, 9.9999997473787516356e-06 ;  /* 0x3727c5ac20207421 */ /* 0x000fc80000000000 */
[----:B------:R-:W-:Y:S01]  /*06b0*/  @!P1 FMUL R19, R19, 16777216 ;  /* 0x4b80000013139820 */ /* 0x000fe20000400000 */
[----:B0-----:R-:W0:Y:S01]  /*06c0*/  MUFU.SQRT R16, R32 ;  /* 0x0000002000107308 */ /* 0x001e220000002000 */
[C---:B------:R-:W-:Y:S01]  /*06d0*/  FADD R22, -R23.reuse, R39 ;  /* 0x0000002717167221 */ /* 0x040fe20000000100 */
[----:B------:R-:W-:Y:S01]  /*06e0*/  FADD R20, -R23, R43 ;  /* 0x0000002b17147221 */ /* 0x000fe20000000100 */
[----:B------:R-:W-:Y:S01]  /*06f0*/  FADD R34, R34, 9.9999997473787516356e-06 ;  /* 0x3727c5ac22227421 */ /* 0x000fe20000000000 */
[----:B------:R-:W-:Y:S01]  /*0700*/  FADD R35, R35, 9.9999997473787516356e-06 ;  /* 0x3727c5ac23237421 */ /* 0x000fe20000000000 */
[----:B-1----:R-:W-:Y:S01]  /*0710*/  FMUL R19, R18, R19 ;  /* 0x0000001312137220 */ /* 0x002fe20000400000 */
[----:B------:R-:W-:Y:S02]  /*0720*/  FADD R33, R33, 9.9999997473787516356e-06 ;  /* 0x3727c5ac21217421 */ /* 0x000fe40000000000 */
[----:B------:R-:W1:Y:S01]  /*0730*/  MUFU.SQRT R18, R34 ;  /* 0x0000002200127308 */ /* 0x000e620000002000 */
[C---:B------:R-:W-:Y:S01]  /*0740*/  FMUL R22, R19.reuse, R22 ;  /* 0x0000001613167220 */ /* 0x040fe20000400000 */
[----:B------:R-:W-:-:S06]  /*0750*/  FMUL R20, R19, R20 ;  /* 0x0000001413147220 */ /* 0x000fcc0000400000 */
[----:B------:R-:W4:Y:S01]  /*0760*/  MUFU.SQRT R19, R35 ;  /* 0x0000002300137308 */ /* 0x000f220000002000 */
[----:B0-----:R-:W-:-:S07]  /*0770*/  FSETP.GT.AND P6, PT, R16, 8.50705917302346158658e+37, PT ;  /* 0x7e8000001000780b */ /* 0x001fce0003fc4000 */
[----:B------:R-:W0:Y:S01]  /*0780*/  MUFU.SQRT R17, R33 ;  /* 0x0000002100117308 */ /* 0x000e220000002000 */
[----:B-1----:R-:W-:Y:S01]  /*0790*/  FSETP.GT.AND P2, PT, R18, 8.50705917302346158658e+37, PT ;  /* 0x7e8000001200780b */ /* 0x002fe20003f44000 */
[C-C-:B------:R-:W-:Y:S01]  /*07a0*/  FFMA R30, R27.reuse, R22, R31.reuse ;  /* 0x000000161b1e7223 */ /* 0x140fe2000000001f */
[C---:B------:R-:W-:Y:S01]  /*07b0*/  FSETP.GEU.AND P5, PT, R16.reuse, 1.175494350822287508e-38, PT ;  /* 0x008000001000780b */ /* 0x040fe20003fae000 */
[----:B------:R-:W-:Y:S01]  /*07c0*/  FFMA R27, R27, R20, R31 ;  /* 0x000000141b1b7223 */ /* 0x000fe2000000001f */
[C---:B----4-:R-:W-:Y:S01]  /*07d0*/  FSETP.GT.AND P1, PT, R19.reuse, 8.50705917302346158658e+37, PT ;  /* 0x7e8000001300780b */ /* 0x050fe20003f24000 */
[----:B------:R-:W-:Y:S01]  /*07e0*/  @P6 FMUL R16, R16, 0.25 ;  /* 0x3e80000010106820 */ /* 0x000fe20000400000 */
[----:B------:R-:W-:Y:S02]  /*07f0*/  FSEL R20, R44, 1, P6 ;  /* 0x3f8000002c147808 */ /* 0x000fe40003000000 */
[----:B------:R-:W-:Y:S02]  /*0800*/  FSETP.GEU.AND P0, PT, R18, 1.175494350822287508e-38, PT ;  /* 0x008000001200780b */ /* 0x000fe40003f0e000 */
[----:B------:R-:W-:-:S02]  /*0810*/  FSETP.GEU.AND P6, PT, R19, 1.175494350822287508e-38, PT ;  /* 0x008000001300780b */ /* 0x000fc40003fce000 */
[C---:B0-----:R-:W-:Y:S02]  /*0820*/  FSETP.GT.AND P4, PT, R17.reuse, 8.50705917302346158658e+37, PT ;  /* 0x7e8000001100780b */ /* 0x041fe40003f84000 */
[----:B------:R-:W-:Y:S01]  /*0830*/  FSETP.GEU.AND P3, PT, R17, 1.175494350822287508e-38, PT ;  /* 0x008000001100780b */ /* 0x000fe20003f6e000 */
[----:B------:R-:W-:Y:S02]  /*0840*/  @P2 FMUL R18, R18, 0.25 ;  /* 0x3e80000012122820 */ /* 0x000fe40000400000 */
[----:B------:R-:W-:-:S04]  /*0850*/  @P1 FMUL R19, R19, 0.25 ;  /* 0x3e80000013131820 */ /* 0x000fc80000400000 */
[----:B------:R-:W-:Y:S02]  /*0860*/  @!P0 FMUL R18, R18, 16777216 ;  /* 0x4b80000012128820 */ /* 0x000fe40000400000 */
[----:B------:R-:W-:Y:S02]  /*0870*/  @!P6 FMUL R19, R19, 16777216 ;  /* 0x4b8000001313e820 */ /* 0x000fe40000400000 */
[----:B------:R-:W-:Y:S01]  /*0880*/  @P4 FMUL R17, R17, 0.25 ;  /* 0x3e80000011114820 */ /* 0x000fe20000400000 */
[----:B------:R-:W-:Y:S01]  /*0890*/  @!P5 FMUL R16, R16, 16777216 ;  /* 0x4b8000001010d820 */ /* 0x000fe20000400000 */
[----:B------:R-:W0:Y:S02]  /*08a0*/  MUFU.RCP R33, R18 ;  /* 0x0000001200217308 */ /* 0x000e240000001000 */
[----:B------:R-:W-:-:S06]  /*08b0*/  @!P3 FMUL R17, R17, 16777216 ;  /* 0x4b8000001111b820 */ /* 0x000fcc0000400000 */
[----:B------:R-:W1:Y:S08]  /*08c0*/  MUFU.RCP R32, R19 ;  /* 0x0000001300207308 */ /* 0x000e700000001000 */
[----:B------:R4:W5:Y:S08]  /*08d0*/  MUFU.RCP R31, R16 ;  /* 0x00000010001f7308 */ /* 0x0009700000001000 */
[----:B------:R0:W1:Y:S01]  /*08e0*/  MUFU.RCP R34, R17 ;  /* 0x0000001100227308 */ /* 0x0000620000001000 */
[----:B----4-:R-:W-:-:S02]  /*08f0*/  FSEL R16, R44, 1, P2 ;  /* 0x3f8000002c107808 */ /* 0x010fc40001000000 */
[----:B0-----:R-:W-:-:S03]  /*0900*/  FSEL R17, R44, 1, P1 ;  /* 0x3f8000002c117808 */ /* 0x001fc60000800000 */
[----:B------:R-:W-:Y:S02]  /*0910*/  @!P0 FMUL R16, R16, 16777216 ;  /* 0x4b80000010108820 */ /* 0x000fe40000400000 */
[----:B------:R-:W-:Y:S01]  /*0920*/  @!P6 FMUL R17, R17, 16777216 ;  /* 0x4b8000001111e820 */ /* 0x000fe20000400000 */
[----:B------:R-:W-:Y:S01]  /*0930*/  FSEL R21, R44, 1, P4 ;  /* 0x3f8000002c157808 */ /* 0x000fe20002000000 */
[----:B------:R-:W-:Y:S02]  /*0940*/  FMUL R33, R33, R16 ;  /* 0x0000001021217220 */ /* 0x000fe40000400000 */
[----:B-1----:R-:W-:Y:S02]  /*0950*/  FMUL R32, R32, R17 ;  /* 0x0000001120207220 */ /* 0x002fe40000400000 */
[----:B------:R-:W0:Y:S01]  /*0960*/  LDC.64 R16, c[0x0][0x258] ;  /* 0x00009600ff107b82 */ /* 0x000e220000000a00 */
[----:B------:R-:W-:Y:S01]  /*0970*/  @!P5 FMUL R20, R20, 16777216 ;  /* 0x4b8000001414d820 */ /* 0x000fe20000400000 */
[----:B------:R-:W-:-:S03]  /*0980*/  @!P3 FMUL R21, R21, 16777216 ;  /* 0x4b8000001515b820 */ /* 0x000fc60000400000 */
[----:B-----5:R-:W-:Y:S01]  /*0990*/  FMUL R31, R31, R20 ;  /* 0x000000141f1f7220 */ /* 0x020fe20000400000 */
[----:B------:R-:W-:Y:S02]  /*09a0*/  FMUL R34, R34, R21 ;  /* 0x0000001522227220 */ /* 0x000fe40000400000 */
[----:B------:R-:W1:Y:S01]  /*09b0*/  LDC.64 R20, c[0x0][0x270] ;  /* 0x00009c00ff147b82 */ /* 0x000e620000000a00 */
[----:B0-----:R-:W-:-:S06]  /*09c0*/  IMAD.WIDE R16, R0, 0x4, R16 ;  /* 0x0000000400107825 */ /* 0x001fcc00078e0210 */
[----:B------:R-:W4:Y:S01]  /*09d0*/  LDG.E.EL.128 R16, desc[UR4][R16.64] ;  /* 0x0000000410107981 */ /* 0x000f22000c2e1d00 */
[----:B-1----:R-:W-:-:S06]  /*09e0*/  IMAD.WIDE R20, R0, 0x4, R20 ;  /* 0x0000000400147825 */ /* 0x002fcc00078e0214 */
[----:B------:R-:W5:Y:S01]  /*09f0*/  LDG.E.EL.128 R20, desc[UR4][R20.64] ;  /* 0x0000000414147981 */ /* 0x000f62000c2e1d00 */
[--C-:B--2---:R-:W-:Y:S01]  /*0a00*/  FADD R4, R4, R8.reuse ;  /* 0x0000000804047221 */ /* 0x104fe20000000000 */
[--C-:B------:R-:W-:Y:S01]  /*0a10*/  FADD R5, R5, R9.reuse ;  /* 0x0000000905057221 */ /* 0x100fe20000000000 */
[----:B---3--:R-:W-:Y:S01]  /*0a20*/  FADD R12, R12, R8 ;  /* 0x000000080c0c7221 */ /* 0x008fe20000000000 */
[----:B------:R-:W-:Y:S02]  /*0a30*/  FADD R13, R13, R9 ;  /* 0x000000090d0d7221 */ /* 0x000fe40000000000 */
[----:B------:R-:W0:Y:S01]  /*0a40*/  LDC.64 R8, c[0x0][0x268] ;  /* 0x00009a00ff087b82 */ /* 0x000e220000000a00 */
[--C-:B------:R-:W-:Y:S01]  /*0a50*/  FADD R6, R6, R10.reuse ;  /* 0x0000000a06067221 */ /* 0x100fe20000000000 */
[----:B------:R-:W-:Y:S01]  /*0a60*/  FADD R14, R14, R10 ;  /* 0x0000000a0e0e7221 */ /* 0x000fe20000000000 */
[--C-:B------:R-:W-:Y:S01]  /*0a70*/  FADD R7, R7, R11.reuse ;  /* 0x0000000b07077221 */ /* 0x100fe20000000000 */
[----:B------:R-:W-:Y:S01]  /*0a80*/  FADD R15, R15, R11 ;  /* 0x0000000b0f0f7221 */ /* 0x000fe20000000000 */
[----:B0-----:R-:W-:-:S06]  /*0a90*/  IMAD.WIDE R8, R0, 0x4, R8 ;  /* 0x0000000400087825 */ /* 0x001fcc00078e0208 */
[----:B------:R-:W5:Y:S04]  /*0aa0*/  LDG.E.EL.128 R8, desc[UR4][R8.64] ;  /* 0x0000000408087981 */ /* 0x000f68000c2e1d00 */
[----:B------:R-:W-:Y:S04]  /*0ab0*/  STG.E.128 desc[UR4][R48.64], R36 ;  /* 0x0000002430007986 */ /* 0x000fe8000c101d04 */
[----:B------:R-:W-:Y:S04]  /*0ac0*/  STG.E.128 desc[UR4][R48.64+0x800], R40 ;  /* 0x0008002830007986 */ /* 0x000fe8000c101d04 */
[----:B------:R-:W-:Y:S04]  /*0ad0*/  STG.E.128 desc[UR4][R50.64], R4 ;  /* 0x0000000432007986 */ /* 0x000fe8000c101d04 */
[----:B------:R-:W-:Y:S01]  /*0ae0*/  STG.E.128 desc[UR4][R50.64+0x800], R12 ;  /* 0x0008000c32007986 */ /* 0x000fe2000c101d04 */
[C---:B----4-:R-:W-:Y:S01]  /*0af0*/  FADD R0, -R16.reuse, R12 ;  /* 0x0000000c10007221 */ /* 0x050fe20000000100 */
[----:B------:R-:W-:Y:S01]  /*0b00*/  FADD R44, -R16, R4 ;  /* 0x00000004102c7221 */ /* 0x000fe20000000100 */
[C---:B------:R-:W-:Y:S01]  /*0b10*/  FADD R45, -R17.reuse, R13 ;  /* 0x0000000d112d7221 */ /* 0x040fe20000000100 */
[----:B------:R-:W-:Y:S01]  /*0b20*/  FADD R17, -R17, R5 ;  /* 0x0000000511117221 */ /* 0x000fe20000000100 */
[C---:B------:R-:W-:Y:S01]  /*0b30*/  FMUL R35, R31.reuse, R0 ;  /* 0x000000001f237220 */ /* 0x040fe20000400000 */
[----:B------:R-:W-:Y:S01]  /*0b40*/  FMUL R31, R31, R44 ;  /* 0x0000002c1f1f7220 */ /* 0x000fe20000400000 */
[C---:B------:R-:W-:Y:S01]  /*0b50*/  FMUL R16, R34.reuse, R45 ;  /* 0x0000002d22107220 */ /* 0x040fe20000400000 */
[----:B------:R-:W-:Y:S01]  /*0b60*/  FMUL R34, R34, R17 ;  /* 0x0000001122227220 */ /* 0x000fe20000400000 */
[C-C-:B-----5:R-:W-:Y:S01]  /*0b70*/  FFMA R0, R8.reuse, R35, R20.reuse ;  /* 0x0000002308007223 */ /* 0x160fe20000000014 */
[----:B------:R-:W-:Y:S01]  /*0b80*/  FFMA R17, R8, R31, R20 ;  /* 0x0000001f08117223 */ /* 0x000fe20000000014 */
[----:B------:R-:W-:Y:S01]  /*0b90*/  FADD R8, -R18, R6 ;  /* 0x0000000612087221 */ /* 0x000fe20000000100 */
[C-C-:B------:R-:W-:Y:S01]  /*0ba0*/  FFMA R31, R9.reuse, R16, R21.reuse ;  /* 0x00000010091f7223 */ /* 0x140fe20000000015 */
[----:B------:R-:W-:-:S02]  /*0bb0*/  FFMA R16, R9, R34, R21 ;  /* 0x0000002209107223 */ /* 0x000fc40000000015 */
[----:B------:R-:W-:Y:S02]  /*0bc0*/  FMUL R21, R33, R8 ;  /* 0x0000000821157220 */ /* 0x000fe40000400000 */
[----:B------:R-:W0:Y:S01]  /*0bd0*/  LDC.64 R8, c[0x0][0x220] ;  /* 0x00008800ff087b82 */ /* 0x000e220000000a00 */
[C---:B------:R-:W-:Y:S01]  /*0be0*/  FADD R35, -R19.reuse, R7 ;  /* 0x0000000713237221 */ /* 0x040fe20000000100 */
[----:B------:R-:W-:Y:S01]  /*0bf0*/  FADD R18, -R18, R14 ;  /* 0x0000000e12127221 */ /* 0x000fe20000000100 */
[----:B------:R-:W-:Y:S02]  /*0c00*/  FADD R19, -R19, R15 ;  /* 0x0000000f13137221 */ /* 0x000fe40000000100 */
[C---:B------:R-:W-:Y:S01]  /*0c10*/  FMUL R20, R32.reuse, R35 ;  /* 0x0000002320147220 */ /* 0x040fe20000400000 */
[----:B------:R-:W-:Y:S01]  /*0c20*/  FMUL R33, R33, R18 ;  /* 0x0000001221217220 */ /* 0x000fe20000400000 */
[----:B------:R-:W-:Y:S01]  /*0c30*/  FMUL R32, R32, R19 ;  /* 0x0000001320207220 */ /* 0x000fe20000400000 */
[----:B------:R-:W-:Y:S01]  /*0c40*/  FFMA R18, R10, R21, R22 ;  /* 0x000000150a127223 */ /* 0x000fe20000000016 */
[--C-:B------:R-:W-:Y:S01]  /*0c50*/  FFMA R19, R11, R20, R23.reuse ;  /* 0x000000140b137223 */ /* 0x100fe20000000017 */
[----:B------:R-:W-:Y:S01]  /*0c60*/  FSETP.GEU.AND P6, PT, R24, -R17, PT ;  /* 0x800000111800720b */ /* 0x000fe20003fce000 */
[----:B------:R-:W-:Y:S01]  /*0c70*/  FADD R17, R17, R24 ;  /* 0x0000001811117221 */ /* 0x000fe20000000000 */
[----:B------:R-:W-:Y:S01]  /*0c80*/  FFMA R33, R10, R33, R22 ;  /* 0x000000210a217223 */ /* 0x000fe20000000016 */
[----:B------:R-:W-:Y:S01]  /*0c90*/  FFMA R32, R11, R32, R23 ;  /* 0x000000200b207223 */ /* 0x000fe20000000017 */
[----:B------:R-:W-:Y:S01]  /*0ca0*/  FSETP.GEU.AND P5, PT, R29, -R16, PT ;  /* 0x800000101d00720b */ /* 0x000fe20003fae000 */
[----:B------:R-:W-:Y:S01]  /*0cb0*/  FADD R29, R16, R29 ;  /* 0x0000001d101d7221 */ /* 0x000fe20000000000 */
        /* <DEDUP_REMOVED lines=8> */
[----:B------:R-:W-:Y:S01]  /*0d40*/  FADD R19, R19, R30 ;  /* 0x0000001e13137221 */ /* 0x000fe20000000000 */
[----:B------:R-:W-:Y:S01]  /*0d50*/  FSEL R16, R17, RZ, P6 ;  /* 0x000000ff11107208 */ /* 0x000fe20003000000 */
[----:B------:R-:W-:Y:S01]  /*0d60*/  FADD R11, R32, R27 ;  /* 0x0000001b200b7221 */ /* 0x000fe20000000000 */
[----:B------:R-:W-:-:S02]  /*0d70*/  FSETP.GEU.AND P1, PT, R26, -R33, PT ;  /* 0x800000211a00720b */ /* 0x000fc40003f2e000 */
[----:B------:R-:W-:Y:S01]  /*0d80*/  FSETP.GEU.AND P6, PT, R27, -R32, PT ;  /* 0x800000201b00720b */ /* 0x000fe20003fce000 */
[----:B0-----:R-:W-:Y:S01]  /*0d90*/  IMAD.WIDE R2, R2, 0x4, R8 ;  /* 0x0000000402027825 */ /* 0x001fe200078e0208 */
[----:B------:R-:W-:Y:S02]  /*0da0*/  FSEL R17, R29, RZ, P5 ;  /* 0x000000ff1d117208 */ /* 0x000fe40002800000 */
[----:B------:R-:W-:Y:S02]  /*0db0*/  FSEL R18, R18, RZ, P4 ;  /* 0x000000ff12127208 */ /* 0x000fe40002000000 */
[----:B------:R-:W-:Y:S02]  /*0dc0*/  FSEL R8, R0, RZ, P3 ;  /* 0x000000ff00087208 */ /* 0x000fe40001800000 */
[----:B------:R-:W-:Y:S02]  /*0dd0*/  FSEL R9, R28, RZ, P2 ;  /* 0x000000ff1c097208 */ /* 0x000fe40001000000 */
[----:B------:R-:W-:-:S02]  /*0de0*/  FSEL R10, R10, RZ, P1 ;  /* 0x000000ff0a0a7208 */ /* 0x000fc40000800000 */
[----:B------:R-:W-:Y:S02]  /*0df0*/  FSEL R19, R19, RZ, P0 ;  /* 0x000000ff13137208 */ /* 0x000fe40000000000 */
[----:B------:R-:W-:-:S03]  /*0e00*/  FSEL R11, R11, RZ, P6 ;  /* 0x000000ff0b0b7208 */ /* 0x000fc60003000000 */
[----:B------:R-:W-:Y:S04]  /*0e10*/  STG.E.128 desc[UR4][R2.64], R16 ;  /* 0x0000001002007986 */ /* 0x000fe8000c101d04 */
[----:B------:R-:W-:Y:S01]  /*0e20*/  STG.E.128 desc[UR4][R2.64+0x800], R8 ;  /* 0x0008000802007986 */ /* 0x000fe2000c101d04 */
[----:B------:R-:W-:Y:S05]  /*0e30*/  EXIT ;  /* 0x000000000000794d */ /* 0x000fea0003800000 */
.L_x_0:
[----:B------:R-:W-:-:S00]  /*0e40*/  BRA `(.L_x_0) ;  /* 0xfffffffc00fc7947 */ /* 0x000fc0000383ffff */
[----:B------:R-:W-:-:S00]  /*0e50*/  NOP ;  /* 0x0000000000007918 */ /* 0x000fc00000000000 */
        /* <DEDUP_REMOVED lines=10> */
.L_x_1:


//--------------------- .nv.global.init           --------------------------
	.section	.nv.global.init,"aw",@progbits
.nv.global.init:
	.type		_$_str,@object
	.size		_$_str,(_$_str_$_2 - _$_str)
_$_str:
        /*0000*/ 	.byte	0x5f, 0x5f, 0x43, 0x55, 0x44, 0x41, 0x5f, 0x46, 0x54, 0x5a, 0x00
	.type		_$_str_$_2,@object
	.size		_$_str_$_2,(.L_1 - _$_str_$_2)
_$_str_$_2:
        /*000b*/ 	.byte	0x5f, 0x5f, 0x43, 0x55, 0x44, 0x41, 0x5f, 0x50, 0x52, 0x45, 0x43, 0x5f, 0x53, 0x51, 0x52, 0x54
        /*001b*/ 	.byte	0x00
.L_1:


//--------------------- .nv.constant0.triton_poi_fused__native_batch_norm_legit_no_training_add_convolution_relu_15 --------------------------
	.section	.nv.constant0.triton_poi_fused__native_batch_norm_legit_no_training_add_convolution_relu_15,"a",@progbits
	.sectionflags	@""
	.align	4
.nv.constant0.triton_poi_fused__native_batch_norm_legit_no_training_add_convolution_relu_15:
	.zero		636
